//
// Generated by NVIDIA NVVM Compiler
//
// Compiler Build ID: CL-36424714
// Cuda compilation tools, release 13.0, V13.0.88
// Based on NVVM 20.0.0
//

.version 9.0
.target sm_100
.address_size 64

	// .globl	_Z6cu_padPKfiiiiPf

.visible .entry _Z6cu_padPKfiiiiPf(
	.param .u64 .ptr .align 1 _Z6cu_padPKfiiiiPf_param_0,
	.param .u32 _Z6cu_padPKfiiiiPf_param_1,
	.param .u32 _Z6cu_padPKfiiiiPf_param_2,
	.param .u32 _Z6cu_padPKfiiiiPf_param_3,
	.param .u32 _Z6cu_padPKfiiiiPf_param_4,
	.param .u64 .ptr .align 1 _Z6cu_padPKfiiiiPf_param_5
)
{
	.reg .pred 	%p<12>;
	.reg .b32 	%r<79>;
	.reg .b32 	%f<10>;
	.reg .b64 	%rd<50>;

	ld.param.u64 	%rd6, [_Z6cu_padPKfiiiiPf_param_0];
	ld.param.u32 	%r15, [_Z6cu_padPKfiiiiPf_param_1];
	ld.param.u32 	%r16, [_Z6cu_padPKfiiiiPf_param_2];
	ld.param.u32 	%r17, [_Z6cu_padPKfiiiiPf_param_3];
	ld.param.u32 	%r18, [_Z6cu_padPKfiiiiPf_param_4];
	ld.param.u64 	%rd7, [_Z6cu_padPKfiiiiPf_param_5];
	cvta.to.global.u64 	%rd1, %rd7;
	cvta.to.global.u64 	%rd2, %rd6;
	mov.u32 	%r19, %tid.x;
	mov.u32 	%r20, %ctaid.x;
	mov.u32 	%r21, %ntid.x;
	mad.lo.s32 	%r1, %r20, %r21, %r19;
	mov.u32 	%r22, %tid.y;
	mov.u32 	%r23, %ctaid.y;
	mov.u32 	%r24, %ntid.y;
	mad.lo.s32 	%r25, %r23, %r24, %r22;
	mov.u32 	%r26, %ctaid.z;
	mov.u32 	%r27, %nctaid.x;
	mad.lo.s32 	%r3, %r27, %r21, %r17;
	mov.u32 	%r28, %nctaid.y;
	mad.lo.s32 	%r29, %r28, %r24, %r18;
	add.s32 	%r30, %r15, -1;
	shr.u32 	%r31, %r30, 31;
	add.s32 	%r32, %r30, %r31;
	shr.s32 	%r5, %r32, 1;
	add.s32 	%r33, %r16, -1;
	shr.u32 	%r34, %r33, 31;
	add.s32 	%r35, %r33, %r34;
	shr.s32 	%r6, %r35, 1;
	and.b32  	%r36, %r32, -2;
	add.s32 	%r7, %r3, %r36;
	and.b32  	%r37, %r35, -2;
	add.s32 	%r38, %r29, %r37;
	mul.lo.s32 	%r8, %r3, %r25;
	mul.lo.s32 	%r39, %r3, %r26;
	mul.lo.s32 	%r9, %r39, %r29;
	add.s32 	%r10, %r5, %r1;
	add.s32 	%r11, %r6, %r25;
	mul.lo.s32 	%r12, %r11, %r7;
	mul.lo.s32 	%r40, %r7, %r26;
	mul.lo.s32 	%r13, %r40, %r38;
	setp.ge.s32 	%p1, %r1, %r3;
	setp.ge.s32 	%p2, %r25, %r29;
	or.pred  	%p3, %p1, %p2;
	@%p3 bra 	$L__BB0_15;
	add.s32 	%r41, %r8, %r1;
	add.s32 	%r42, %r41, %r9;
	mul.wide.s32 	%rd8, %r42, 4;
	add.s64 	%rd9, %rd2, %rd8;
	ld.global.f32 	%f1, [%rd9];
	add.s32 	%r43, %r12, %r10;
	add.s32 	%r44, %r43, %r13;
	mul.wide.s32 	%rd10, %r44, 4;
	add.s64 	%rd3, %rd1, %rd10;
	st.global.f32 	[%rd3], %f1;
	setp.ge.s32 	%p4, %r1, %r5;
	@%p4 bra 	$L__BB0_6;
	add.s32 	%r56, %r9, %r8;
	mul.wide.s32 	%rd30, %r56, 4;
	add.s64 	%rd31, %rd2, %rd30;
	ld.global.f32 	%f5, [%rd31];
	add.s32 	%r57, %r12, %r1;
	add.s32 	%r58, %r57, %r13;
	mul.wide.s32 	%rd32, %r58, 4;
	add.s64 	%rd33, %rd1, %rd32;
	st.global.f32 	[%rd33], %f5;
	setp.ge.s32 	%p8, %r25, %r6;
	@%p8 bra 	$L__BB0_4;
	mul.wide.s32 	%rd38, %r9, 4;
	add.s64 	%rd39, %rd2, %rd38;
	ld.global.f32 	%f7, [%rd39];
	mad.lo.s32 	%r66, %r7, %r25, %r1;
	add.s32 	%r67, %r66, %r13;
	mul.wide.s32 	%rd40, %r67, 4;
	add.s64 	%rd41, %rd1, %rd40;
	st.global.f32 	[%rd41], %f7;
	bra.uni 	$L__BB0_11;
$L__BB0_4:
	not.b32 	%r59, %r6;
	add.s32 	%r60, %r29, %r59;
	setp.ge.s32 	%p9, %r60, %r25;
	@%p9 bra 	$L__BB0_11;
	add.s32 	%r61, %r29, -1;
	mad.lo.s32 	%r62, %r61, %r3, %r9;
	mul.wide.s32 	%rd34, %r62, 4;
	add.s64 	%rd35, %rd2, %rd34;
	ld.global.f32 	%f6, [%rd35];
	add.s32 	%r63, %r11, %r6;
	mad.lo.s32 	%r64, %r63, %r7, %r1;
	add.s32 	%r65, %r64, %r13;
	mul.wide.s32 	%rd36, %r65, 4;
	add.s64 	%rd37, %rd1, %rd36;
	st.global.f32 	[%rd37], %f6;
	bra.uni 	$L__BB0_11;
$L__BB0_6:
	not.b32 	%r45, %r5;
	add.s32 	%r46, %r3, %r45;
	setp.ge.s32 	%p5, %r46, %r1;
	@%p5 bra 	$L__BB0_11;
	cvt.s64.s32 	%rd4, %r9;
	cvt.s64.s32 	%rd11, %r8;
	cvt.s64.s32 	%rd5, %r3;
	add.s64 	%rd12, %rd5, %rd11;
	add.s64 	%rd13, %rd12, %rd4;
	shl.b64 	%rd14, %rd13, 2;
	add.s64 	%rd15, %rd2, %rd14;
	ld.global.f32 	%f2, [%rd15+-4];
	add.s32 	%r14, %r10, %r5;
	mul.wide.s32 	%rd16, %r5, 4;
	add.s64 	%rd17, %rd3, %rd16;
	st.global.f32 	[%rd17], %f2;
	setp.ge.s32 	%p6, %r25, %r6;
	@%p6 bra 	$L__BB0_9;
	add.s64 	%rd25, %rd4, %rd5;
	shl.b64 	%rd26, %rd25, 2;
	add.s64 	%rd27, %rd2, %rd26;
	ld.global.f32 	%f4, [%rd27+-4];
	mad.lo.s32 	%r54, %r7, %r25, %r14;
	add.s32 	%r55, %r54, %r13;
	mul.wide.s32 	%rd28, %r55, 4;
	add.s64 	%rd29, %rd1, %rd28;
	st.global.f32 	[%rd29], %f4;
	bra.uni 	$L__BB0_11;
$L__BB0_9:
	not.b32 	%r47, %r6;
	add.s32 	%r48, %r29, %r47;
	setp.ge.s32 	%p7, %r48, %r25;
	@%p7 bra 	$L__BB0_11;
	add.s32 	%r49, %r29, -1;
	mul.lo.s32 	%r50, %r49, %r3;
	cvt.s64.s32 	%rd18, %r50;
	add.s64 	%rd19, %rd18, %rd5;
	add.s64 	%rd20, %rd19, %rd4;
	shl.b64 	%rd21, %rd20, 2;
	add.s64 	%rd22, %rd2, %rd21;
	ld.global.f32 	%f3, [%rd22+-4];
	add.s32 	%r51, %r11, %r6;
	mad.lo.s32 	%r52, %r51, %r7, %r14;
	add.s32 	%r53, %r52, %r13;
	mul.wide.s32 	%rd23, %r53, 4;
	add.s64 	%rd24, %rd1, %rd23;
	st.global.f32 	[%rd24], %f3;
$L__BB0_11:
	setp.ge.s32 	%p10, %r25, %r6;
	@%p10 bra 	$L__BB0_13;
	add.s32 	%r76, %r9, %r1;
	mul.wide.s32 	%rd46, %r76, 4;
	add.s64 	%rd47, %rd2, %rd46;
	ld.global.f32 	%f9, [%rd47];
	mad.lo.s32 	%r77, %r7, %r25, %r10;
	add.s32 	%r78, %r77, %r13;
	mul.wide.s32 	%rd48, %r78, 4;
	add.s64 	%rd49, %rd1, %rd48;
	st.global.f32 	[%rd49], %f9;
	bra.uni 	$L__BB0_15;
$L__BB0_13:
	not.b32 	%r68, %r6;
	add.s32 	%r69, %r29, %r68;
	setp.ge.s32 	%p11, %r69, %r25;
	@%p11 bra 	$L__BB0_15;
	add.s32 	%r70, %r29, -1;
	mad.lo.s32 	%r71, %r70, %r3, %r1;
	add.s32 	%r72, %r71, %r9;
	mul.wide.s32 	%rd42, %r72, 4;
	add.s64 	%rd43, %rd2, %rd42;
	ld.global.f32 	%f8, [%rd43];
	add.s32 	%r73, %r11, %r6;
	mad.lo.s32 	%r74, %r73, %r7, %r10;
	add.s32 	%r75, %r74, %r13;
	mul.wide.s32 	%rd44, %r75, 4;
	add.s64 	%rd45, %rd1, %rd44;
	st.global.f32 	[%rd45], %f8;
$L__BB0_15:
	ret;

}


// ===== COMPILED SASS (sm_100) =====

	.target	sm_100

	.elftype	@"ET_EXEC"


//--------------------- .note.nv.tkinfo           --------------------------
	.section	.note.nv.tkinfo,"",@"SHT_NOTE"
	.sectionflags	@"SHF_NOTE_NV_TKINFO"
	.tkinfo
        /*0018*/ 	.word	0x00000002
        /*0030*/ 	.string	""
        /*0030*/ 	.string	"ptxas"
        /*0030*/ 	.string	"Cuda compilation tools, release 13.0, V13.0.88"
        /*0030*/ 	.string	"Build cuda_13.0.r13.0/compiler.36424714_0"
        /*0030*/ 	.string	"-arch sm_100 -m 64 "



//--------------------- .note.nv.cuinfo           --------------------------
	.section	.note.nv.cuinfo,"",@"SHT_NOTE"
	.sectionflags	@"SHF_NOTE_NV_CUINFO"
        /*0018*/ 	.short	0x0002
        /*001a*/ 	.short	0x0064
        /*001c*/ 	.short	0x0082
	.zero		2


//--------------------- .nv.info                  --------------------------
	.section	.nv.info,"",@"SHT_CUDA_INFO"
	.align	4


	//----- nvinfo : EIATTR_REGCOUNT
	.align		4
        /*0000*/ 	.byte	0x04, 0x2f
        /*0002*/ 	.short	(.L_1 - .L_0)
	.align		4
.L_0:
        /*0004*/ 	.word	index@(_Z6cu_padPKfiiiiPf)
        /*0008*/ 	.word	0x0000001c


	//----- nvinfo : EIATTR_FRAME_SIZE
	.align		4
.L_1:
        /*000c*/ 	.byte	0x04, 0x11
        /*000e*/ 	.short	(.L_3 - .L_2)
	.align		4
.L_2:
        /*0010*/ 	.word	index@(_Z6cu_padPKfiiiiPf)
        /*0014*/ 	.word	0x00000000


	//----- nvinfo : EIATTR_MIN_STACK_SIZE
	.align		4
.L_3:
        /*0018*/ 	.byte	0x04, 0x12
        /*001a*/ 	.short	(.L_5 - .L_4)
	.align		4
.L_4:
        /*001c*/ 	.word	index@(_Z6cu_padPKfiiiiPf)
        /*0020*/ 	.word	0x00000000
.L_5:


//--------------------- .nv.compat                --------------------------
	.section	.nv.compat,"",@"SHT_CUDA_COMPAT_INFO"
	.align	4
        /*0000*/ 	.byte	0x02, 0x09, 0x00, 0x00, 0x02, 0x02, 0x01, 0x00, 0x02, 0x05, 0x05, 0x00, 0x03, 0x07, 0x01, 0x01
        /*0010*/ 	.byte	0x02, 0x03, 0x00, 0x00, 0x02, 0x06, 0x01, 0x00, 0x04, 0x0b, 0x08, 0x00, 0x09, 0x00, 0x00, 0x00
        /*0020*/ 	.byte	0x00, 0x00, 0x00, 0x00


//--------------------- .nv.info._Z6cu_padPKfiiiiPf --------------------------
	.section	.nv.info._Z6cu_padPKfiiiiPf,"",@"SHT_CUDA_INFO"
	.sectionflags	@""
	.align	4


	//----- nvinfo : EIATTR_CUDA_API_VERSION
	.align		4
        /*0000*/ 	.byte	0x04, 0x37
        /*0002*/ 	.short	(.L_7 - .L_6)
.L_6:
        /*0004*/ 	.word	0x00000082


	//----- nvinfo : EIATTR_KPARAM_INFO
	.align		4
.L_7:
        /*0008*/ 	.byte	0x04, 0x17
        /*000a*/ 	.short	(.L_9 - .L_8)
.L_8:
        /*000c*/ 	.word	0x00000000
        /*0010*/ 	.short	0x0005
        /*0012*/ 	.short	0x0018
        /*0014*/ 	.byte	0x00, 0xf5, 0x21, 0x00


	//----- nvinfo : EIATTR_KPARAM_INFO
	.align		4
.L_9:
        /*0018*/ 	.byte	0x04, 0x17
        /*001a*/ 	.short	(.L_11 - .L_10)
.L_10:
        /*001c*/ 	.word	0x00000000
        /*0020*/ 	.short	0x0004
        /*0022*/ 	.short	0x0014
        /*0024*/ 	.byte	0x00, 0xf0, 0x11, 0x00


	//----- nvinfo : EIATTR_KPARAM_INFO
	.align		4
.L_11:
        /*0028*/ 	.byte	0x04, 0x17
        /*002a*/ 	.short	(.L_13 - .L_12)
.L_12:
        /*002c*/ 	.word	0x00000000
        /*0030*/ 	.short	0x0003
        /*0032*/ 	.short	0x0010
        /*0034*/ 	.byte	0x00, 0xf0, 0x11, 0x00


	//----- nvinfo : EIATTR_KPARAM_INFO
	.align		4
.L_13:
        /*0038*/ 	.byte	0x04, 0x17
        /*003a*/ 	.short	(.L_15 - .L_14)
.L_14:
        /*003c*/ 	.word	0x00000000
        /*0040*/ 	.short	0x0002
        /*0042*/ 	.short	0x000c
        /*0044*/ 	.byte	0x00, 0xf0, 0x11, 0x00


	//----- nvinfo : EIATTR_KPARAM_INFO
	.align		4
.L_15:
        /*0048*/ 	.byte	0x04, 0x17
        /*004a*/ 	.short	(.L_17 - .L_16)
.L_16:
        /*004c*/ 	.word	0x00000000
        /*0050*/ 	.short	0x0001
        /*0052*/ 	.short	0x0008
        /*0054*/ 	.byte	0x00, 0xf0, 0x11, 0x00


	//----- nvinfo : EIATTR_KPARAM_INFO
	.align		4
.L_17:
        /*0058*/ 	.byte	0x04, 0x17
        /*005a*/ 	.short	(.L_19 - .L_18)
.L_18:
        /*005c*/ 	.word	0x00000000
        /*0060*/ 	.short	0x0000
        /*0062*/ 	.short	0x0000
        /*0064*/ 	.byte	0x00, 0xf5, 0x21, 0x00


	//----- nvinfo : EIATTR_SPARSE_MMA_MASK
	.align		4
.L_19:
        /*0068*/ 	.byte	0x03, 0x50
        /*006a*/ 	.short	0x0000


	//----- nvinfo : EIATTR_MAXREG_COUNT
	.align		4
        /*006c*/ 	.byte	0x03, 0x1b
        /*006e*/ 	.short	0x00ff


	//----- nvinfo : EIATTR_MERCURY_ISA_VERSION
	.align		4
        /*0070*/ 	.byte	0x03, 0x5f
        /*0072*/ 	.short	0x0101


	//----- nvinfo : EIATTR_VRC_CTA_INIT_COUNT
	.align		4
        /*0074*/ 	.byte	0x02, 0x4a
	.zero		1
	.zero		1


	//----- nvinfo : EIATTR_EXIT_INSTR_OFFSETS
	.align		4
        /*0078*/ 	.byte	0x04, 0x1c
        /*007a*/ 	.short	(.L_21 - .L_20)


	//   ....[0]....
.L_20:
        /*007c*/ 	.word	0x00000170


	//   ....[1]....
        /*0080*/ 	.word	0x00000850


	//   ....[2]....
        /*0084*/ 	.word	0x00000890


	//   ....[3]....
        /*0088*/ 	.word	0x00000940


	//----- nvinfo : EIATTR_CRS_STACK_SIZE
	.align		4
.L_21:
        /*008c*/ 	.byte	0x04, 0x1e
        /*008e*/ 	.short	(.L_23 - .L_22)
.L_22:
        /*0090*/ 	.word	0x00000000


	//----- nvinfo : EIATTR_CBANK_PARAM_SIZE
	.align		4
.L_23:
        /*0094*/ 	.byte	0x03, 0x19
        /*0096*/ 	.short	0x0020


	//----- nvinfo : EIATTR_PARAM_CBANK
	.align		4
        /*0098*/ 	.byte	0x04, 0x0a
        /*009a*/ 	.short	(.L_25 - .L_24)
	.align		4
.L_24:
        /*009c*/ 	.word	index@(.nv.constant0._Z6cu_padPKfiiiiPf)
        /*00a0*/ 	.short	0x0380
        /*00a2*/ 	.short	0x0020


	//----- nvinfo : EIATTR_SW_WAR
	.align		4
.L_25:
        /*00a4*/ 	.byte	0x04, 0x36
        /*00a6*/ 	.short	(.L_27 - .L_26)
.L_26:
        /*00a8*/ 	.word	0x00000008
.L_27:


//--------------------- .nv.callgraph             --------------------------
	.section	.nv.callgraph,"",@"SHT_CUDA_CALLGRAPH"
	.align	4
	.sectionentsize	8
	.align		4
        /*0000*/ 	.word	0x00000000
	.align		4
        /*0004*/ 	.word	0xffffffff
	.align		4
        /*0008*/ 	.word	0x00000000
	.align		4
        /*000c*/ 	.word	0xfffffffe
	.align		4
        /*0010*/ 	.word	0x00000000
	.align		4
        /*0014*/ 	.word	0xfffffffd
	.align		4
        /*0018*/ 	.word	0x00000000
	.align		4
        /*001c*/ 	.word	0xfffffffc


//--------------------- .text._Z6cu_padPKfiiiiPf  --------------------------
	.section	.text._Z6cu_padPKfiiiiPf,"ax",@progbits
	.align	128
        .global         _Z6cu_padPKfiiiiPf
        .type           _Z6cu_padPKfiiiiPf,@function
        .size           _Z6cu_padPKfiiiiPf,(.L_x_7 - _Z6cu_padPKfiiiiPf)
        .other          _Z6cu_padPKfiiiiPf,@"STO_CUDA_ENTRY STV_DEFAULT"
_Z6cu_padPKfiiiiPf:
.text._Z6cu_padPKfiiiiPf:
[----:B------:R-:W-:Y:S01]  /*0000*/  LDC R1, c[0x0][0x37c] ;  /* 0x0000df00ff017b82 */ /* 0x000fe20000000800 */
[----:B------:R-:W0:Y:S07]  /*0010*/  S2R R13, SR_TID.Y ;  /* 0x00000000000d7919 */ /* 0x000e2e0000002200 */
[----:B------:R-:W1:Y:S01]  /*0020*/  LDC R14, c[0x0][0x360] ;  /* 0x0000d800ff0e7b82 */ /* 0x000e620000000800 */
[----:B------:R-:W1:Y:S07]  /*0030*/  S2R R17, SR_TID.X ;  /* 0x0000000000117919 */ /* 0x000e6e0000002100 */
[----:B------:R-:W0:Y:S08]  /*0040*/  S2UR UR5, SR_CTAID.Y ;  /* 0x00000000000579c3 */ /* 0x000e300000002600 */
[----:B------:R-:W0:Y:S01]  /*0050*/  LDC R0, c[0x0][0x364] ;  /* 0x0000d900ff007b82 */ /* 0x000e220000000800 */
[----:B------:R-:W2:Y:S01]  /*0060*/  LDCU UR7, c[0x0][0x370] ;  /* 0x00006e00ff0777ac */ /* 0x000ea20008000800 */
[----:B------:R-:W3:Y:S06]  /*0070*/  LDCU UR8, c[0x0][0x374] ;  /* 0x00006e80ff0877ac */ /* 0x000eec0008000800 */
[----:B------:R-:W3:Y:S08]  /*0080*/  LDC.64 R4, c[0x0][0x390] ;  /* 0x0000e400ff047b82 */ /* 0x000ef00000000a00 */
[----:B------:R-:W1:Y:S08]  /*0090*/  S2UR UR4, SR_CTAID.X ;  /* 0x00000000000479c3 */ /* 0x000e700000002500 */
[----:B------:R-:W4:Y:S01]  /*00a0*/  LDC.64 R2, c[0x0][0x388] ;  /* 0x0000e200ff027b82 */ /* 0x000f220000000a00 */
[----:B0-----:R-:W-:-:S07]  /*00b0*/  IMAD R13, R0, UR5, R13 ;  /* 0x00000005000d7c24 */ /* 0x001fce000f8e020d */
[----:B------:R-:W0:Y:S01]  /*00c0*/  S2UR UR6, SR_CTAID.Z ;  /* 0x00000000000679c3 */ /* 0x000e220000002700 */
[----:B---3--:R-:W-:-:S05]  /*00d0*/  IMAD R0, R0, UR8, R5 ;  /* 0x0000000800007c24 */ /* 0x008fca000f8e0205 */
[----:B------:R-:W-:Y:S01]  /*00e0*/  ISETP.GE.AND P0, PT, R13, R0, PT ;  /* 0x000000000d00720c */ /* 0x000fe20003f06270 */
[C---:B-1----:R-:W-:Y:S02]  /*00f0*/  IMAD R17, R14.reuse, UR4, R17 ;  /* 0x000000040e117c24 */ /* 0x042fe4000f8e0211 */
[----:B--2---:R-:W-:-:S05]  /*0100*/  IMAD R14, R14, UR7, R4 ;  /* 0x000000070e0e7c24 */ /* 0x004fca000f8e0204 */
[----:B------:R-:W-:Y:S01]  /*0110*/  ISETP.GE.OR P0, PT, R17, R14, P0 ;  /* 0x0000000e1100720c */ /* 0x000fe20000706670 */
[----:B----4-:R-:W-:-:S05]  /*0120*/  VIADD R2, R2, 0xffffffff ;  /* 0xffffffff02027836 */ /* 0x010fca0000000000 */
[----:B------:R-:W-:-:S04]  /*0130*/  LEA.HI R20, R2, R2, RZ, 0x1 ;  /* 0x0000000202147211 */ /* 0x000fc800078f08ff */
[----:B------:R-:W-:-:S05]  /*0140*/  LOP3.LUT R5, R20, 0xfffffffe, RZ, 0xc0, !PT ;  /* 0xfffffffe14057812 */ /* 0x000fca00078ec0ff */
[----:B------:R-:W-:-:S04]  /*0150*/  IMAD.IADD R12, R14, 0x1, R5 ;  /* 0x000000010e0c7824 */ /* 0x000fc800078e0205 */
[----:B0-----:R-:W-:Y:S01]  /*0160*/  IMAD R16, R12, UR6, RZ ;  /* 0x000000060c107c24 */ /* 0x001fe2000f8e02ff */
[----:B------:R-:W-:Y:S06]  /*0170*/  @P0 EXIT ;  /* 0x000000000000094d */ /* 0x000fec0003800000 */
[----:B------:R-:W0:Y:S01]  /*0180*/  LDC.64 R4, c[0x0][0x380] ;  /* 0x0000e000ff047b82 */ /* 0x000e220000000a00 */
[----:B------:R-:W-:Y:S01]  /*0190*/  IMAD R15, R14, UR6, RZ ;  /* 0x000000060e0f7c24 */ /* 0x000fe2000f8e02ff */
[----:B------:R-:W1:Y:S01]  /*01a0*/  LDCU.64 UR4, c[0x0][0x358] ;  /* 0x00006b00ff0477ac */ /* 0x000e620008000a00 */
[----:B------:R-:W-:Y:S02]  /*01b0*/  IMAD R10, R13, R14, RZ ;  /* 0x0000000e0d0a7224 */ /* 0x000fe400078e02ff */
[----:B------:R-:W-:-:S05]  /*01c0*/  IMAD R15, R0, R15, RZ ;  /* 0x0000000f000f7224 */ /* 0x000fca00078e02ff */
[----:B------:R-:W-:-:S05]  /*01d0*/  IADD3 R7, PT, PT, R15, R10, R17 ;  /* 0x0000000a0f077210 */ /* 0x000fca0007ffe011 */
[----:B0-----:R-:W-:-:S06]  /*01e0*/  IMAD.WIDE R6, R7, 0x4, R4 ;  /* 0x0000000407067825 */ /* 0x001fcc00078e0204 */
[----:B-1----:R-:W2:Y:S01]  /*01f0*/  LDG.E R7, desc[UR4][R6.64] ;  /* 0x0000000406077981 */ /* 0x002ea2000c1e1900 */
[----:B------:R-:W-:Y:S01]  /*0200*/  IADD3 R3, PT, PT, R3, -0x1, RZ ;  /* 0xffffffff03037810 */ /* 0x000fe20007ffe0ff */
[----:B------:R-:W-:Y:S01]  /*0210*/  BSSY.RECONVERGENT B0, `(.L_x_0) ;  /* 0x000005a000007945 */ /* 0x000fe20003800200 */
[----:B------:R-:W-:Y:S02]  /*0220*/  SHF.R.S32.HI R20, RZ, 0x1, R20 ;  /* 0x00000001ff147819 */ /* 0x000fe40000011414 */
[----:B------:R-:W-:Y:S02]  /*0230*/  LEA.HI R18, R3, R3, RZ, 0x1 ;  /* 0x0000000303127211 */ /* 0x000fe400078f08ff */
[----:B------:R-:W0:Y:S01]  /*0240*/  LDC.64 R2, c[0x0][0x398] ;  /* 0x0000e600ff027b82 */ /* 0x000e220000000a00 */
[----:B------:R-:W-:Y:S01]  /*0250*/  IMAD.IADD R19, R17, 0x1, R20 ;  /* 0x0000000111137824 */ /* 0x000fe200078e0214 */
[----:B------:R-:W-:Y:S02]  /*0260*/  LOP3.LUT R9, R18, 0xfffffffe, RZ, 0xc0, !PT ;  /* 0xfffffffe12097812 */ /* 0x000fe400078ec0ff */
[----:B------:R-:W-:-:S02]  /*0270*/  SHF.R.S32.HI R18, RZ, 0x1, R18 ;  /* 0x00000001ff127819 */ /* 0x000fc40000011412 */
[----:B------:R-:W-:Y:S01]  /*0280*/  ISETP.GE.AND P0, PT, R17, R20, PT ;  /* 0x000000141100720c */ /* 0x000fe20003f06270 */
[----:B------:R-:W-:Y:S01]  /*0290*/  IMAD.IADD R9, R0, 0x1, R9 ;  /* 0x0000000100097824 */ /* 0x000fe200078e0209 */
[----:B------:R-:W-:-:S03]  /*02a0*/  IADD3 R21, PT, PT, R13, R18, RZ ;  /* 0x000000120d157210 */ /* 0x000fc60007ffe0ff */
[----:B------:R-:W-:Y:S02]  /*02b0*/  IMAD R16, R9, R16, RZ ;  /* 0x0000001009107224 */ /* 0x000fe400078e02ff */
[----:B------:R-:W-:-:S05]  /*02c0*/  IMAD R11, R12, R21, RZ ;  /* 0x000000150c0b7224 */ /* 0x000fca00078e02ff */
[----:B------:R-:W-:-:S05]  /*02d0*/  IADD3 R9, PT, PT, R16, R11, R19 ;  /* 0x0000000b10097210 */ /* 0x000fca0007ffe013 */
[----:B0-----:R-:W-:-:S05]  /*02e0*/  IMAD.WIDE R8, R9, 0x4, R2 ;  /* 0x0000000409087825 */ /* 0x001fca00078e0202 */
[----:B--2---:R0:W-:Y:S01]  /*02f0*/  STG.E desc[UR4][R8.64], R7 ;  /* 0x0000000708007986 */ /* 0x0041e2000c101904 */
[----:B------:R-:W-:Y:S05]  /*0300*/  @P0 BRA `(.L_x_1) ;  /* 0x0000000000740947 */ /* 0x000fea0003800000 */
[----:B0-----:R-:W-:-:S05]  /*0310*/  IADD3 R7, PT, PT, R10, R15, RZ ;  /* 0x0000000f0a077210 */ /* 0x001fca0007ffe0ff */
[----:B------:R-:W-:-:S06]  /*0320*/  IMAD.WIDE R6, R7, 0x4, R4 ;  /* 0x0000000407067825 */ /* 0x000fcc00078e0204 */
[----:B------:R-:W2:Y:S01]  /*0330*/  LDG.E R7, desc[UR4][R6.64] ;  /* 0x0000000406077981 */ /* 0x000ea2000c1e1900 */
[----:B------:R-:W-:Y:S02]  /*0340*/  IADD3 R9, PT, PT, R16, R11, R17 ;  /* 0x0000000b10097210 */ /* 0x000fe40007ffe011 */
[----:B------:R-:W-:-:S03]  /*0350*/  ISETP.GE.AND P0, PT, R13, R18, PT ;  /* 0x000000120d00720c */ /* 0x000fc60003f06270 */
[----:B------:R-:W-:-:S05]  /*0360*/  IMAD.WIDE R8, R9, 0x4, R2 ;  /* 0x0000000409087825 */ /* 0x000fca00078e0202 */
[----:B--2---:R0:W-:Y:S05]  /*0370*/  STG.E desc[UR4][R8.64], R7 ;  /* 0x0000000708007986 */ /* 0x0041ea000c101904 */
[----:B------:R-:W-:Y:S05]  /*0380*/  @P0 BRA `(.L_x_2) ;  /* 0x00000000001c0947 */ /* 0x000fea0003800000 */
[----:B0-----:R-:W-:-:S06]  /*0390*/  IMAD.WIDE R6, R15, 0x4, R4 ;  /* 0x000000040f067825 */ /* 0x001fcc00078e0204 */
[----:B------:R-:W2:Y:S01]  /*03a0*/  LDG.E R7, desc[UR4][R6.64] ;  /* 0x0000000406077981 */ /* 0x000ea2000c1e1900 */
[----:B------:R-:W-:-:S04]  /*03b0*/  IMAD R9, R13, R12, R17 ;  /* 0x0000000c0d097224 */ /* 0x000fc800078e0211 */
[----:B------:R-:W-:-:S04]  /*03c0*/  IMAD.IADD R9, R16, 0x1, R9 ;  /* 0x0000000110097824 */ /* 0x000fc800078e0209 */
[----:B------:R-:W-:-:S05]  /*03d0*/  IMAD.WIDE R8, R9, 0x4, R2 ;  /* 0x0000000409087825 */ /* 0x000fca00078e0202 */
[----:B--2---:R0:W-:Y:S01]  /*03e0*/  STG.E desc[UR4][R8.64], R7 ;  /* 0x0000000708007986 */ /* 0x0041e2000c101904 */
[----:B------:R-:W-:Y:S05]  /*03f0*/  BRA `(.L_x_3) ;  /* 0x0000000000ec7947 */ /* 0x000fea0003800000 */
.L_x_2:
[----:B0-----:R-:W-:-:S04]  /*0400*/  LOP3.LUT R7, RZ, R18, RZ, 0x33, !PT ;  /* 0x00000012ff077212 */ /* 0x001fc800078e33ff */
[----:B------:R-:W-:-:S04]  /*0410*/  IADD3 R6, PT, PT, R0, R7, RZ ;  /* 0x0000000700067210 */ /* 0x000fc80007ffe0ff */
[----:B------:R-:W-:-:S13]  /*0420*/  ISETP.GE.AND P0, PT, R6, R13, PT ;  /* 0x0000000d0600720c */ /* 0x000fda0003f06270 */
[----:B------:R-:W-:Y:S05]  /*0430*/  @P0 BRA `(.L_x_3) ;  /* 0x0000000000dc0947 */ /* 0x000fea0003800000 */
[----:B------:R-:W-:-:S04]  /*0440*/  VIADD R6, R0, 0xffffffff ;  /* 0xffffffff00067836 */ /* 0x000fc80000000000 */
[----:B------:R-:W-:-:S04]  /*0450*/  IMAD R7, R14, R6, R15 ;  /* 0x000000060e077224 */ /* 0x000fc800078e020f */
[----:B------:R-:W-:-:S06]  /*0460*/  IMAD.WIDE R6, R7, 0x4, R4 ;  /* 0x0000000407067825 */ /* 0x000fcc00078e0204 */
[----:B------:R-:W2:Y:S01]  /*0470*/  LDG.E R7, desc[UR4][R6.64] ;  /* 0x0000000406077981 */ /* 0x000ea2000c1e1900 */
[----:B------:R-:W-:-:S05]  /*0480*/  IADD3 R8, PT, PT, R18, R21, RZ ;  /* 0x0000001512087210 */ /* 0x000fca0007ffe0ff */
[----:B------:R-:W-:-:S04]  /*0490*/  IMAD R9, R12, R8, R17 ;  /* 0x000000080c097224 */ /* 0x000fc800078e0211 */
[----:B------:R-:W-:-:S04]  /*04a0*/  IMAD.IADD R9, R16, 0x1, R9 ;  /* 0x0000000110097824 */ /* 0x000fc800078e0209 */
[----:B------:R-:W-:-:S05]  /*04b0*/  IMAD.WIDE R8, R9, 0x4, R2 ;  /* 0x0000000409087825 */ /* 0x000fca00078e0202 */
[----:B--2---:R1:W-:Y:S01]  /*04c0*/  STG.E desc[UR4][R8.64], R7 ;  /* 0x0000000708007986 */ /* 0x0043e2000c101904 */
[----:B------:R-:W-:Y:S05]  /*04d0*/  BRA `(.L_x_3) ;  /* 0x0000000000b47947 */ /* 0x000fea0003800000 */
.L_x_1:
[----:B0-----:R-:W-:-:S04]  /*04e0*/  LOP3.LUT R7, RZ, R20, RZ, 0x33, !PT ;  /* 0x00000014ff077212 */ /* 0x001fc800078e33ff */
[----:B------:R-:W-:-:S04]  /*04f0*/  IADD3 R6, PT, PT, R14, R7, RZ ;  /* 0x000000070e067210 */ /* 0x000fc80007ffe0ff */
[----:B------:R-:W-:-:S13]  /*0500*/  ISETP.GE.AND P0, PT, R6, R17, PT ;  /* 0x000000110600720c */ /* 0x000fda0003f06270 */
[----:B------:R-:W-:Y:S05]  /*0510*/  @P0 BRA `(.L_x_3) ;  /* 0x0000000000a40947 */ /* 0x000fea0003800000 */
[----:B------:R-:W0:Y:S01]  /*0520*/  LDC.64 R6, c[0x0][0x380] ;  /* 0x0000e000ff067b82 */ /* 0x000e220000000a00 */
[--C-:B------:R-:W-:Y:S02]  /*0530*/  SHF.R.S32.HI R11, RZ, 0x1f, R10.reuse ;  /* 0x0000001fff0b7819 */ /* 0x100fe4000001140a */
[----:B------:R-:W-:Y:S02]  /*0540*/  IADD3 R24, P0, P1, R15, R14, R10 ;  /* 0x0000000e0f187210 */ /* 0x000fe4000791e00a */
[----:B------:R-:W-:Y:S02]  /*0550*/  SHF.R.S32.HI R23, RZ, 0x1f, R15 ;  /* 0x0000001fff177819 */ /* 0x000fe4000001140f */
[----:B------:R-:W-:-:S04]  /*0560*/  SHF.R.S32.HI R22, RZ, 0x1f, R14 ;  /* 0x0000001fff167819 */ /* 0x000fc8000001140e */
[----:B------:R-:W-:Y:S02]  /*0570*/  IADD3.X R11, PT, PT, R23, R22, R11, P0, P1 ;  /* 0x00000016170b7210 */ /* 0x000fe400007e240b */
[----:B0-----:R-:W-:-:S04]  /*0580*/  LEA R10, P0, R24, R6, 0x2 ;  /* 0x00000006180a7211 */ /* 0x001fc800078010ff */
[----:B------:R-:W-:-:S06]  /*0590*/  LEA.HI.X R11, R24, R7, R11, 0x2, P0 ;  /* 0x00000007180b7211 */ /* 0x000fcc00000f140b */
[----:B------:R-:W2:Y:S01]  /*05a0*/  LDG.E R11, desc[UR4][R10.64+-0x4] ;  /* 0xfffffc040a0b7981 */ /* 0x000ea2000c1e1900 */
[----:B------:R-:W-:Y:S01]  /*05b0*/  IMAD.WIDE R8, R20, 0x4, R8 ;  /* 0x0000000414087825 */ /* 0x000fe200078e0208 */
[----:B------:R-:W-:-:S03]  /*05c0*/  ISETP.GE.AND P0, PT, R13, R18, PT ;  /* 0x000000120d00720c */ /* 0x000fc60003f06270 */
[----:B------:R-:W-:Y:S01]  /*05d0*/  IMAD.IADD R25, R20, 0x1, R19 ;  /* 0x0000000114197824 */ /* 0x000fe200078e0213 */
[----:B--2---:R0:W-:Y:S09]  /*05e0*/  STG.E desc[UR4][R8.64], R11 ;  /* 0x0000000b08007986 */ /* 0x0041f2000c101904 */
[----:B------:R-:W-:Y:S05]  /*05f0*/  @P0 BRA `(.L_x_4) ;  /* 0x0000000000280947 */ /* 0x000fea0003800000 */
[----:B0-----:R-:W-:-:S04]  /*0600*/  IADD3 R8, P0, PT, R14, R15, RZ ;  /* 0x0000000f0e087210 */ /* 0x001fc80007f1e0ff */
[----:B------:R-:W-:Y:S02]  /*0610*/  IADD3.X R22, PT, PT, R23, R22, RZ, P0, !PT ;  /* 0x0000001617167210 */ /* 0x000fe400007fe4ff */
[----:B------:R-:W-:-:S04]  /*0620*/  LEA R6, P0, R8, R6, 0x2 ;  /* 0x0000000608067211 */ /* 0x000fc800078010ff */
[----:B------:R-:W-:-:S06]  /*0630*/  LEA.HI.X R7, R8, R7, R22, 0x2, P0 ;  /* 0x0000000708077211 */ /* 0x000fcc00000f1416 */
[----:B------:R-:W2:Y:S01]  /*0640*/  LDG.E R7, desc[UR4][R6.64+-0x4] ;  /* 0xfffffc0406077981 */ /* 0x000ea2000c1e1900 */
[----:B------:R-:W-:-:S04]  /*0650*/  IMAD R25, R13, R12, R25 ;  /* 0x0000000c0d197224 */ /* 0x000fc800078e0219 */
[----:B------:R-:W-:-:S04]  /*0660*/  IMAD.IADD R9, R16, 0x1, R25 ;  /* 0x0000000110097824 */ /* 0x000fc800078e0219 */
[----:B------:R-:W-:-:S05]  /*0670*/  IMAD.WIDE R8, R9, 0x4, R2 ;  /* 0x0000000409087825 */ /* 0x000fca00078e0202 */
[----:B--2---:R2:W-:Y:S01]  /*0680*/  STG.E desc[UR4][R8.64], R7 ;  /* 0x0000000708007986 */ /* 0x0045e2000c101904 */
[----:B------:R-:W-:Y:S05]  /*0690*/  BRA `(.L_x_3) ;  /* 0x0000000000447947 */ /* 0x000fea0003800000 */
.L_x_4:
[----:B0-----:R-:W-:-:S04]  /*06a0*/  LOP3.LUT R9, RZ, R18, RZ, 0x33, !PT ;  /* 0x00000012ff097212 */ /* 0x001fc800078e33ff */
[----:B------:R-:W-:-:S04]  /*06b0*/  IADD3 R8, PT, PT, R0, R9, RZ ;  /* 0x0000000900087210 */ /* 0x000fc80007ffe0ff */
[----:B------:R-:W-:-:S13]  /*06c0*/  ISETP.GE.AND P0, PT, R8, R13, PT ;  /* 0x0000000d0800720c */ /* 0x000fda0003f06270 */
[----:B------:R-:W-:Y:S05]  /*06d0*/  @P0 BRA `(.L_x_3) ;  /* 0x0000000000340947 */ /* 0x000fea0003800000 */
[----:B------:R-:W-:-:S04]  /*06e0*/  VIADD R9, R0, 0xffffffff ;  /* 0xffffffff00097836 */ /* 0x000fc80000000000 */
[----:B------:R-:W-:-:S05]  /*06f0*/  IMAD R8, R14, R9, RZ ;  /* 0x000000090e087224 */ /* 0x000fca00078e02ff */
[----:B------:R-:W-:Y:S02]  /*0700*/  SHF.R.S32.HI R9, RZ, 0x1f, R8 ;  /* 0x0000001fff097819 */ /* 0x000fe40000011408 */
[----:B------:R-:W-:-:S04]  /*0710*/  IADD3 R8, P0, P1, R15, R8, R14 ;  /* 0x000000080f087210 */ /* 0x000fc8000791e00e */
[----:B------:R-:W-:Y:S02]  /*0720*/  IADD3.X R9, PT, PT, R23, R9, R22, P0, P1 ;  /* 0x0000000917097210 */ /* 0x000fe400007e2416 */
[----:B------:R-:W-:-:S04]  /*0730*/  LEA R6, P0, R8, R6, 0x2 ;  /* 0x0000000608067211 */ /* 0x000fc800078010ff */
[----:B------:R-:W-:-:S06]  /*0740*/  LEA.HI.X R7, R8, R7, R9, 0x2, P0 ;  /* 0x0000000708077211 */ /* 0x000fcc00000f1409 */
[----:B------:R-:W2:Y:S01]  /*0750*/  LDG.E R7, desc[UR4][R6.64+-0x4] ;  /* 0xfffffc0406077981 */ /* 0x000ea2000c1e1900 */
[----:B------:R-:W-:-:S05]  /*0760*/  IADD3 R8, PT, PT, R18, R21, RZ ;  /* 0x0000001512087210 */ /* 0x000fca0007ffe0ff */
[----:B------:R-:W-:-:S04]  /*0770*/  IMAD R25, R12, R8, R25 ;  /* 0x000000080c197224 */ /* 0x000fc800078e0219 */
[----:B------:R-:W-:-:S04]  /*0780*/  IMAD.IADD R9, R16, 0x1, R25 ;  /* 0x0000000110097824 */ /* 0x000fc800078e0219 */
[----:B------:R-:W-:-:S05]  /*0790*/  IMAD.WIDE R8, R9, 0x4, R2 ;  /* 0x0000000409087825 */ /* 0x000fca00078e0202 */
[----:B--2---:R3:W-:Y:S02]  /*07a0*/  STG.E desc[UR4][R8.64], R7 ;  /* 0x0000000708007986 */ /* 0x0047e4000c101904 */
.L_x_3:
[----:B------:R-:W-:Y:S05]  /*07b0*/  BSYNC.RECONVERGENT B0 ;  /* 0x0000000000007941 */ /* 0x000fea0003800200 */
.L_x_0:
[----:B------:R-:W-:-:S13]  /*07c0*/  ISETP.GE.AND P0, PT, R13, R18, PT ;  /* 0x000000120d00720c */ /* 0x000fda0003f06270 */
[----:B------:R-:W-:Y:S05]  /*07d0*/  @P0 BRA `(.L_x_5) ;  /* 0x0000000000200947 */ /* 0x000fea0003800000 */
[----:B------:R-:W-:-:S05]  /*07e0*/  IADD3 R15, PT, PT, R17, R15, RZ ;  /* 0x0000000f110f7210 */ /* 0x000fca0007ffe0ff */
[----:B------:R-:W-:-:S06]  /*07f0*/  IMAD.WIDE R4, R15, 0x4, R4 ;  /* 0x000000040f047825 */ /* 0x000fcc00078e0204 */
[----:B------:R-:W4:Y:S01]  /*0800*/  LDG.E R5, desc[UR4][R4.64] ;  /* 0x0000000404057981 */ /* 0x000f22000c1e1900 */
[----:B------:R-:W-:-:S04]  /*0810*/  IMAD R13, R13, R12, R19 ;  /* 0x0000000c0d0d7224 */ /* 0x000fc800078e0213 */
[----:B------:R-:W-:-:S04]  /*0820*/  IMAD.IADD R13, R16, 0x1, R13 ;  /* 0x00000001100d7824 */ /* 0x000fc800078e020d */
[----:B------:R-:W-:-:S05]  /*0830*/  IMAD.WIDE R2, R13, 0x4, R2 ;  /* 0x000000040d027825 */ /* 0x000fca00078e0202 */
[----:B----4-:R-:W-:Y:S01]  /*0840*/  STG.E desc[UR4][R2.64], R5 ;  /* 0x0000000502007986 */ /* 0x010fe2000c101904 */
[----:B------:R-:W-:Y:S05]  /*0850*/  EXIT ;  /* 0x000000000000794d */ /* 0x000fea0003800000 */
.L_x_5:
[----:B0123--:R-:W-:-:S04]  /*0860*/  LOP3.LUT R7, RZ, R18, RZ, 0x33, !PT ;  /* 0x00000012ff077212 */ /* 0x00ffc800078e33ff */
[----:B------:R-:W-:-:S04]  /*0870*/  IADD3 R6, PT, PT, R0, R7, RZ ;  /* 0x0000000700067210 */ /* 0x000fc80007ffe0ff */
[----:B------:R-:W-:-:S13]  /*0880*/  ISETP.GE.AND P0, PT, R6, R13, PT ;  /* 0x0000000d0600720c */ /* 0x000fda0003f06270 */
[----:B------:R-:W-:Y:S05]  /*0890*/  @P0 EXIT ;  /* 0x000000000000094d */ /* 0x000fea0003800000 */
[----:B------:R-:W-:-:S04]  /*08a0*/  VIADD R0, R0, 0xffffffff ;  /* 0xffffffff00007836 */ /* 0x000fc80000000000 */
[----:B------:R-:W-:-:S05]  /*08b0*/  IMAD R14, R14, R0, R17 ;  /* 0x000000000e0e7224 */ /* 0x000fca00078e0211 */
[----:B------:R-:W-:-:S05]  /*08c0*/  IADD3 R15, PT, PT, R15, R14, RZ ;  /* 0x0000000e0f0f7210 */ /* 0x000fca0007ffe0ff */
[----:B------:R-:W-:-:S06]  /*08d0*/  IMAD.WIDE R4, R15, 0x4, R4 ;  /* 0x000000040f047825 */ /* 0x000fcc00078e0204 */
[----:B------:R-:W2:Y:S01]  /*08e0*/  LDG.E R5, desc[UR4][R4.64] ;  /* 0x0000000404057981 */ /* 0x000ea2000c1e1900 */
[----:B------:R-:W-:-:S04]  /*08f0*/  IMAD.IADD R18, R18, 0x1, R21 ;  /* 0x0000000112127824 */ /* 0x000fc800078e0215 */
[----:B------:R-:W-:-:S05]  /*0900*/  IMAD R19, R12, R18, R19 ;  /* 0x000000120c137224 */ /* 0x000fca00078e0213 */
[----:B------:R-:W-:-:S05]  /*0910*/  IADD3 R19, PT, PT, R16, R19, RZ ;  /* 0x0000001310137210 */ /* 0x000fca0007ffe0ff */
[----:B------:R-:W-:-:S05]  /*0920*/  IMAD.WIDE R2, R19, 0x4, R2 ;  /* 0x0000000413027825 */ /* 0x000fca00078e0202 */
[----:B--2---:R-:W-:Y:S01]  /*0930*/  STG.E desc[UR4][R2.64], R5 ;  /* 0x0000000502007986 */ /* 0x004fe2000c101904 */
[----:B------:R-:W-:Y:S05]  /*0940*/  EXIT ;  /* 0x000000000000794d */ /* 0x000fea0003800000 */
.L_x_6:
[----:B------:R-:W-:-:S00]  /*0950*/  BRA `(.L_x_6) ;  /* 0xfffffffc00fc7947 */ /* 0x000fc0000383ffff */
[----:B------:R-:W-:-:S00]  /*0960*/  NOP ;  /* 0x0000000000007918 */ /* 0x000fc00000000000 */
        /* <DEDUP_REMOVED lines=9> */
.L_x_7:


//--------------------- .nv.shared.reserved.0     --------------------------
	.section	.nv.shared.reserved.0,"aw",@nobits
	.weak		__nv_reservedSMEM_offset_0_alias
	.size		__nv_reservedSMEM_offset_0_alias, 0, 64
	.other		__nv_reservedSMEM_offset_0_alias,@"STO_CUDA_RESERVED_SHARED STV_DEFAULT"
__nv_reservedSMEM_offset_0_alias:
	.zero		0
	.zero		64


//--------------------- .nv.constant0._Z6cu_padPKfiiiiPf --------------------------
	.section	.nv.constant0._Z6cu_padPKfiiiiPf,"a",@progbits
	.sectionflags	@""
	.align	4
.nv.constant0._Z6cu_padPKfiiiiPf:
	.zero		928


//--------------------- SYMBOLS --------------------------

	.type		.nv.reservedSmem.offset0,@object
	.size		.nv.reservedSmem.offset0,0x4
